//
// Generated by NVIDIA NVVM Compiler
//
// Compiler Build ID: CL-36424714
// Cuda compilation tools, release 13.0, V13.0.88
// Based on NVVM 20.0.0
//

.version 9.0
.target sm_100
.address_size 64

	// .globl	_Z12helloFromGPUv
.extern .func  (.param .b32 func_retval0) vprintf
(
	.param .b64 vprintf_param_0,
	.param .b64 vprintf_param_1
)
;
.global .align 1 .b8 $str[28] = {72, 101, 108, 108, 111, 32, 87, 111, 114, 108, 100, 32, 102, 114, 111, 109, 32, 71, 80, 85, 32, 116, 104, 114, 101, 97, 100};

.visible .entry _Z12helloFromGPUv()
{
	.reg .b32 	%r<3>;
	.reg .b64 	%rd<3>;

	mov.u64 	%rd1, $str;
	cvta.global.u64 	%rd2, %rd1;
	{ // callseq 0, 0
	.param .b64 param0;
	st.param.b64 	[param0], %rd2;
	.param .b64 param1;
	st.param.b64 	[param1], 0;
	.param .b32 retval0;
	call.uni (retval0), 
	vprintf, 
	(
	param0, 
	param1
	);
	ld.param.b32 	%r1, [retval0];
	} // callseq 0
	ret;

}


// ===== COMPILED SASS (sm_100) =====

	.target	sm_100

	.elftype	@"ET_EXEC"


//--------------------- .note.nv.tkinfo           --------------------------
	.section	.note.nv.tkinfo,"",@"SHT_NOTE"
	.sectionflags	@"SHF_NOTE_NV_TKINFO"
	.tkinfo
        /*0018*/ 	.word	0x00000002
        /*0030*/ 	.string	""
        /*0030*/ 	.string	"ptxas"
        /*0030*/ 	.string	"Cuda compilation tools, release 13.0, V13.0.88"
        /*0030*/ 	.string	"Build cuda_13.0.r13.0/compiler.36424714_0"
        /*0030*/ 	.string	"-arch sm_100 -m 64 "



//--------------------- .note.nv.cuinfo           --------------------------
	.section	.note.nv.cuinfo,"",@"SHT_NOTE"
	.sectionflags	@"SHF_NOTE_NV_CUINFO"
        /*0018*/ 	.short	0x0002
        /*001a*/ 	.short	0x0064
        /*001c*/ 	.short	0x0082
	.zero		2


//--------------------- .nv.info                  --------------------------
	.section	.nv.info,"",@"SHT_CUDA_INFO"
	.align	4


	//----- nvinfo : EIATTR_REGCOUNT
	.align		4
        /*0000*/ 	.byte	0x04, 0x2f
        /*0002*/ 	.short	(.L_2 - .L_1)
	.align		4
.L_1:
        /*0004*/ 	.word	index@(_Z12helloFromGPUv)
        /*0008*/ 	.word	0x00000018


	//----- nvinfo : EIATTR_FRAME_SIZE
	.align		4
.L_2:
        /*000c*/ 	.byte	0x04, 0x11
        /*000e*/ 	.short	(.L_4 - .L_3)
	.align		4
.L_3:
        /*0010*/ 	.word	index@(_Z12helloFromGPUv)
        /*0014*/ 	.word	0x00000000


	//----- nvinfo : EIATTR_MIN_STACK_SIZE
	.align		4
.L_4:
        /*0018*/ 	.byte	0x04, 0x12
        /*001a*/ 	.short	(.L_6 - .L_5)
	.align		4
.L_5:
        /*001c*/ 	.word	index@(_Z12helloFromGPUv)
        /*0020*/ 	.word	0x00000000
.L_6:


//--------------------- .nv.compat                --------------------------
	.section	.nv.compat,"",@"SHT_CUDA_COMPAT_INFO"
	.align	4
        /*0000*/ 	.byte	0x02, 0x09, 0x00, 0x00, 0x02, 0x02, 0x01, 0x00, 0x02, 0x05, 0x05, 0x00, 0x03, 0x07, 0x01, 0x01
        /*0010*/ 	.byte	0x02, 0x03, 0x00, 0x00, 0x02, 0x06, 0x01, 0x00, 0x04, 0x0b, 0x08, 0x00, 0x09, 0x00, 0x00, 0x00
        /*0020*/ 	.byte	0x00, 0x00, 0x00, 0x00


//--------------------- .nv.info._Z12helloFromGPUv --------------------------
	.section	.nv.info._Z12helloFromGPUv,"",@"SHT_CUDA_INFO"
	.sectionflags	@""
	.align	4


	//----- nvinfo : EIATTR_CUDA_API_VERSION
	.align		4
        /*0000*/ 	.byte	0x04, 0x37
        /*0002*/ 	.short	(.L_8 - .L_7)
.L_7:
        /*0004*/ 	.word	0x00000082


	//----- nvinfo : EIATTR_SPARSE_MMA_MASK
	.align		4
.L_8:
        /*0008*/ 	.byte	0x03, 0x50
        /*000a*/ 	.short	0x0000


	//----- nvinfo : EIATTR_MAXREG_COUNT
	.align		4
        /*000c*/ 	.byte	0x03, 0x1b
        /*000e*/ 	.short	0x00ff


	//----- nvinfo : EIATTR_EXTERNS
	.align		4
        /*0010*/ 	.byte	0x04, 0x0f
        /*0012*/ 	.short	(.L_10 - .L_9)


	//   ....[0]....
	.align		4
.L_9:
        /*0014*/ 	.word	index@(vprintf)


	//----- nvinfo : EIATTR_MERCURY_ISA_VERSION
	.align		4
.L_10:
        /*0018*/ 	.byte	0x03, 0x5f
        /*001a*/ 	.short	0x0101


	//----- nvinfo : EIATTR_VRC_CTA_INIT_COUNT
	.align		4
        /*001c*/ 	.byte	0x02, 0x4a
	.zero		1
	.zero		1


	//----- nvinfo : EIATTR_SYSCALL_OFFSETS
	.align		4
        /*0020*/ 	.byte	0x04, 0x46
        /*0022*/ 	.short	(.L_12 - .L_11)


	//   ....[0]....
.L_11:
        /*0024*/ 	.word	0x00000080


	//----- nvinfo : EIATTR_EXIT_INSTR_OFFSETS
	.align		4
.L_12:
        /*0028*/ 	.byte	0x04, 0x1c
        /*002a*/ 	.short	(.L_14 - .L_13)


	//   ....[0]....
.L_13:
        /*002c*/ 	.word	0x00000090


	//----- nvinfo : EIATTR_SW_WAR
	.align		4
.L_14:
        /*0030*/ 	.byte	0x04, 0x36
        /*0032*/ 	.short	(.L_16 - .L_15)
.L_15:
        /*0034*/ 	.word	0x00000008
.L_16:


//--------------------- .nv.callgraph             --------------------------
	.section	.nv.callgraph,"",@"SHT_CUDA_CALLGRAPH"
	.align	4
	.sectionentsize	8
	.align		4
        /*0000*/ 	.word	0x00000000
	.align		4
        /*0004*/ 	.word	0xffffffff
	.align		4
        /*0008*/ 	.word	index@(_Z12helloFromGPUv)
	.align		4
        /*000c*/ 	.word	index@(vprintf)
	.align		4
        /*0010*/ 	.word	0x00000000
	.align		4
        /*0014*/ 	.word	0xfffffffe
	.align		4
        /*0018*/ 	.word	0x00000000
	.align		4
        /*001c*/ 	.word	0xfffffffd
	.align		4
        /*0020*/ 	.word	0x00000000
	.align		4
        /*0024*/ 	.word	0xfffffffc


//--------------------- .nv.constant4             --------------------------
	.section	.nv.constant4,"a",@progbits
	.align	8
	.align		8
.nv.constant4:
        /*0000*/ 	.dword	vprintf
	.align		8
        /*0008*/ 	.dword	$str


//--------------------- .text._Z12helloFromGPUv   --------------------------
	.section	.text._Z12helloFromGPUv,"ax",@progbits
	.align	128
        .global         _Z12helloFromGPUv
        .type           _Z12helloFromGPUv,@function
        .size           _Z12helloFromGPUv,(.L_x_2 - _Z12helloFromGPUv)
        .other          _Z12helloFromGPUv,@"STO_CUDA_ENTRY STV_DEFAULT"
_Z12helloFromGPUv:
.text._Z12helloFromGPUv:
[----:B------:R-:W0:Y:S01]  /*0000*/  LDC R1, c[0x0][0x37c] ;  /* 0x0000df00ff017b82 */ /* 0x000e220000000800 */
[----:B------:R-:W-:Y:S01]  /*0010*/  MOV R0, 0x0 ;  /* 0x0000000000007802 */ /* 0x000fe20000000f00 */
[----:B------:R-:W1:Y:S01]  /*0020*/  LDCU.64 UR4, c[0x4][0x8] ;  /* 0x01000100ff0477ac */ /* 0x000e620008000a00 */
[----:B------:R-:W-:-:S05]  /*0030*/  CS2R R6, SRZ ;  /* 0x0000000000067805 */ /* 0x000fca000001ff00 */
[----:B------:R2:W3:Y:S01]  /*0040*/  LDC.64 R2, c[0x4][R0] ;  /* 0x0100000000027b82 */ /* 0x0004e20000000a00 */
[----:B-1----:R-:W-:Y:S02]  /*0050*/  IMAD.U32 R4, RZ, RZ, UR4 ;  /* 0x00000004ff047e24 */ /* 0x002fe4000f8e00ff */
[----:B--2---:R-:W-:-:S07]  /*0060*/  IMAD.U32 R5, RZ, RZ, UR5 ;  /* 0x00000005ff057e24 */ /* 0x004fce000f8e00ff */
[----:B------:R-:W-:-:S07]  /*0070*/  LEPC R20, `(.L_x_0) ;  /* 0x000000001014794e */ /* 0x000fce0000000000 */
[----:B0--3--:R-:W-:Y:S05]  /*0080*/  CALL.ABS.NOINC R2 ;  /* 0x0000000002007343 */ /* 0x009fea0003c00000 */
.L_x_0:
[----:B------:R-:W-:Y:S05]  /*0090*/  EXIT ;  /* 0x000000000000794d */ /* 0x000fea0003800000 */
.L_x_1:
[----:B------:R-:W-:-:S00]  /*00a0*/  BRA `(.L_x_1) ;  /* 0xfffffffc00fc7947 */ /* 0x000fc0000383ffff */
[----:B------:R-:W-:-:S00]  /*00b0*/  NOP ;  /* 0x0000000000007918 */ /* 0x000fc00000000000 */
        /* <DEDUP_REMOVED lines=12> */
.L_x_2:


//--------------------- .nv.global.init           --------------------------
	.section	.nv.global.init,"aw",@progbits
.nv.global.init:
	.type		$str,@object
	.size		$str,(.L_0 - $str)
$str:
        /*0000*/ 	.byte	0x48, 0x65, 0x6c, 0x6c, 0x6f, 0x20, 0x57, 0x6f, 0x72, 0x6c, 0x64, 0x20, 0x66, 0x72, 0x6f, 0x6d
        /*0010*/ 	.byte	0x20, 0x47, 0x50, 0x55, 0x20, 0x74, 0x68, 0x72, 0x65, 0x61, 0x64, 0x00
.L_0:


//--------------------- .nv.shared.reserved.0     --------------------------
	.section	.nv.shared.reserved.0,"aw",@nobits
	.weak		__nv_reservedSMEM_offset_0_alias
	.size		__nv_reservedSMEM_offset_0_alias, 0, 64
	.other		__nv_reservedSMEM_offset_0_alias,@"STO_CUDA_RESERVED_SHARED STV_DEFAULT"
__nv_reservedSMEM_offset_0_alias:
	.zero		0
	.zero		64


//--------------------- .nv.constant0._Z12helloFromGPUv --------------------------
	.section	.nv.constant0._Z12helloFromGPUv,"a",@progbits
	.sectionflags	@""
	.align	4
.nv.constant0._Z12helloFromGPUv:
	.zero		896


//--------------------- SYMBOLS --------------------------

	.type		.nv.reservedSmem.offset0,@object
	.size		.nv.reservedSmem.offset0,0x4
	.type		vprintf,@function
